//
// Generated by NVIDIA NVVM Compiler
//
// Compiler Build ID: CL-36424714
// Cuda compilation tools, release 13.0, V13.0.88
// Based on NVVM 20.0.0
//

.version 9.0
.target sm_100
.address_size 64

	// .globl	_Z6reducePf

.visible .entry _Z6reducePf(
	.param .u64 .ptr .align 1 _Z6reducePf_param_0
)
{
	.reg .pred 	%p<3>;
	.reg .b32 	%r<13>;
	.reg .b32 	%f<4>;
	.reg .b64 	%rd<7>;

	ld.param.u64 	%rd2, [_Z6reducePf_param_0];
	cvta.to.global.u64 	%rd1, %rd2;
	mov.u32 	%r1, %tid.x;
	mov.u32 	%r11, %ntid.x;
	shl.b32 	%r3, %r1, 1;
	mov.b32 	%r12, 1;
$L__BB0_1:
	setp.ge.u32 	%p1, %r1, %r11;
	@%p1 bra 	$L__BB0_3;
	mul.lo.s32 	%r9, %r3, %r12;
	add.s32 	%r10, %r9, %r12;
	mul.wide.s32 	%rd3, %r10, 4;
	add.s64 	%rd4, %rd1, %rd3;
	ld.global.f32 	%f1, [%rd4];
	mul.wide.s32 	%rd5, %r9, 4;
	add.s64 	%rd6, %rd1, %rd5;
	ld.global.f32 	%f2, [%rd6];
	add.f32 	%f3, %f1, %f2;
	st.global.f32 	[%rd6], %f3;
$L__BB0_3:
	shl.b32 	%r12, %r12, 1;
	shr.u32 	%r7, %r11, 1;
	bar.sync 	0;
	setp.gt.u32 	%p2, %r11, 1;
	mov.u32 	%r11, %r7;
	@%p2 bra 	$L__BB0_1;
	ret;

}


// ===== COMPILED SASS (sm_100) =====

	.target	sm_100

	.elftype	@"ET_EXEC"


//--------------------- .note.nv.tkinfo           --------------------------
	.section	.note.nv.tkinfo,"",@"SHT_NOTE"
	.sectionflags	@"SHF_NOTE_NV_TKINFO"
	.tkinfo
        /*0018*/ 	.word	0x00000002
        /*0030*/ 	.string	""
        /*0030*/ 	.string	"ptxas"
        /*0030*/ 	.string	"Cuda compilation tools, release 13.0, V13.0.88"
        /*0030*/ 	.string	"Build cuda_13.0.r13.0/compiler.36424714_0"
        /*0030*/ 	.string	"-arch sm_100 -m 64 "



//--------------------- .note.nv.cuinfo           --------------------------
	.section	.note.nv.cuinfo,"",@"SHT_NOTE"
	.sectionflags	@"SHF_NOTE_NV_CUINFO"
        /*0018*/ 	.short	0x0002
        /*001a*/ 	.short	0x0064
        /*001c*/ 	.short	0x0082
	.zero		2


//--------------------- .nv.info                  --------------------------
	.section	.nv.info,"",@"SHT_CUDA_INFO"
	.align	4


	//----- nvinfo : EIATTR_REGCOUNT
	.align		4
        /*0000*/ 	.byte	0x04, 0x2f
        /*0002*/ 	.short	(.L_1 - .L_0)
	.align		4
.L_0:
        /*0004*/ 	.word	index@(_Z6reducePf)
        /*0008*/ 	.word	0x0000000c


	//----- nvinfo : EIATTR_FRAME_SIZE
	.align		4
.L_1:
        /*000c*/ 	.byte	0x04, 0x11
        /*000e*/ 	.short	(.L_3 - .L_2)
	.align		4
.L_2:
        /*0010*/ 	.word	index@(_Z6reducePf)
        /*0014*/ 	.word	0x00000000


	//----- nvinfo : EIATTR_MIN_STACK_SIZE
	.align		4
.L_3:
        /*0018*/ 	.byte	0x04, 0x12
        /*001a*/ 	.short	(.L_5 - .L_4)
	.align		4
.L_4:
        /*001c*/ 	.word	index@(_Z6reducePf)
        /*0020*/ 	.word	0x00000000
.L_5:


//--------------------- .nv.compat                --------------------------
	.section	.nv.compat,"",@"SHT_CUDA_COMPAT_INFO"
	.align	4
        /*0000*/ 	.byte	0x02, 0x09, 0x00, 0x00, 0x02, 0x02, 0x01, 0x00, 0x02, 0x05, 0x05, 0x00, 0x03, 0x07, 0x01, 0x01
        /*0010*/ 	.byte	0x02, 0x03, 0x00, 0x00, 0x02, 0x06, 0x01, 0x00, 0x04, 0x0b, 0x08, 0x00, 0x09, 0x00, 0x00, 0x00
        /*0020*/ 	.byte	0x00, 0x00, 0x00, 0x00


//--------------------- .nv.info._Z6reducePf      --------------------------
	.section	.nv.info._Z6reducePf,"",@"SHT_CUDA_INFO"
	.sectionflags	@""
	.align	4


	//----- nvinfo : EIATTR_CUDA_API_VERSION
	.align		4
        /*0000*/ 	.byte	0x04, 0x37
        /*0002*/ 	.short	(.L_7 - .L_6)
.L_6:
        /*0004*/ 	.word	0x00000082


	//----- nvinfo : EIATTR_KPARAM_INFO
	.align		4
.L_7:
        /*0008*/ 	.byte	0x04, 0x17
        /*000a*/ 	.short	(.L_9 - .L_8)
.L_8:
        /*000c*/ 	.word	0x00000000
        /*0010*/ 	.short	0x0000
        /*0012*/ 	.short	0x0000
        /*0014*/ 	.byte	0x00, 0xf5, 0x21, 0x00


	//----- nvinfo : EIATTR_SPARSE_MMA_MASK
	.align		4
.L_9:
        /*0018*/ 	.byte	0x03, 0x50
        /*001a*/ 	.short	0x0000


	//----- nvinfo : EIATTR_MAXREG_COUNT
	.align		4
        /*001c*/ 	.byte	0x03, 0x1b
        /*001e*/ 	.short	0x00ff


	//----- nvinfo : EIATTR_NUM_BARRIERS
	.align		4
        /*0020*/ 	.byte	0x02, 0x4c
        /*0022*/ 	.byte	0x01
	.zero		1


	//----- nvinfo : EIATTR_MERCURY_ISA_VERSION
	.align		4
        /*0024*/ 	.byte	0x03, 0x5f
        /*0026*/ 	.short	0x0101


	//----- nvinfo : EIATTR_VRC_CTA_INIT_COUNT
	.align		4
        /*0028*/ 	.byte	0x02, 0x4a
	.zero		1
	.zero		1


	//----- nvinfo : EIATTR_EXIT_INSTR_OFFSETS
	.align		4
        /*002c*/ 	.byte	0x04, 0x1c
        /*002e*/ 	.short	(.L_11 - .L_10)


	//   ....[0]....
.L_10:
        /*0030*/ 	.word	0x00000190


	//----- nvinfo : EIATTR_CRS_STACK_SIZE
	.align		4
.L_11:
        /*0034*/ 	.byte	0x04, 0x1e
        /*0036*/ 	.short	(.L_13 - .L_12)
.L_12:
        /*0038*/ 	.word	0x00000000


	//----- nvinfo : EIATTR_CBANK_PARAM_SIZE
	.align		4
.L_13:
        /*003c*/ 	.byte	0x03, 0x19
        /*003e*/ 	.short	0x0008


	//----- nvinfo : EIATTR_PARAM_CBANK
	.align		4
        /*0040*/ 	.byte	0x04, 0x0a
        /*0042*/ 	.short	(.L_15 - .L_14)
	.align		4
.L_14:
        /*0044*/ 	.word	index@(.nv.constant0._Z6reducePf)
        /*0048*/ 	.short	0x0380
        /*004a*/ 	.short	0x0008


	//----- nvinfo : EIATTR_SW_WAR
	.align		4
.L_15:
        /*004c*/ 	.byte	0x04, 0x36
        /*004e*/ 	.short	(.L_17 - .L_16)
.L_16:
        /*0050*/ 	.word	0x00000008
.L_17:


//--------------------- .nv.callgraph             --------------------------
	.section	.nv.callgraph,"",@"SHT_CUDA_CALLGRAPH"
	.align	4
	.sectionentsize	8
	.align		4
        /*0000*/ 	.word	0x00000000
	.align		4
        /*0004*/ 	.word	0xffffffff
	.align		4
        /*0008*/ 	.word	0x00000000
	.align		4
        /*000c*/ 	.word	0xfffffffe
	.align		4
        /*0010*/ 	.word	0x00000000
	.align		4
        /*0014*/ 	.word	0xfffffffd
	.align		4
        /*0018*/ 	.word	0x00000000
	.align		4
        /*001c*/ 	.word	0xfffffffc


//--------------------- .text._Z6reducePf         --------------------------
	.section	.text._Z6reducePf,"ax",@progbits
	.align	128
        .global         _Z6reducePf
        .type           _Z6reducePf,@function
        .size           _Z6reducePf,(.L_x_4 - _Z6reducePf)
        .other          _Z6reducePf,@"STO_CUDA_ENTRY STV_DEFAULT"
_Z6reducePf:
.text._Z6reducePf:
[----:B------:R-:W-:Y:S01]  /*0000*/  LDC R1, c[0x0][0x37c] ;  /* 0x0000df00ff017b82 */ /* 0x000fe20000000800 */
[----:B------:R-:W0:Y:S07]  /*0010*/  S2R R8, SR_TID.X ;  /* 0x0000000000087919 */ /* 0x000e2e0000002100 */
[----:B------:R-:W1:Y:S01]  /*0020*/  LDC.64 R6, c[0x0][0x380] ;  /* 0x0000e000ff067b82 */ /* 0x000e620000000a00 */
[----:B------:R-:W2:Y:S01]  /*0030*/  LDCU.64 UR8, c[0x0][0x358] ;  /* 0x00006b00ff0877ac */ /* 0x000ea20008000a00 */
[----:B------:R-:W3:Y:S01]  /*0040*/  LDCU UR4, c[0x0][0x360] ;  /* 0x00006c00ff0477ac */ /* 0x000ee20008000800 */
[----:B------:R-:W-:Y:S01]  /*0050*/  UMOV UR6, 0x1 ;  /* 0x0000000100067882 */ /* 0x000fe20000000000 */
[----:B0-23--:R-:W-:-:S07]  /*0060*/  SHF.L.U32 R0, R8, 0x1, RZ ;  /* 0x0000000108007819 */ /* 0x00dfce00000006ff */
.L_x_2:
[----:B------:R-:W-:Y:S01]  /*0070*/  ISETP.GE.U32.AND P0, PT, R8, UR4, PT ;  /* 0x0000000408007c0c */ /* 0x000fe2000bf06070 */
[----:B------:R-:W-:-:S12]  /*0080*/  BSSY.RECONVERGENT B0, `(.L_x_0) ;  /* 0x000000a000007945 */ /* 0x000fd80003800200 */
[----:B0-----:R-:W-:Y:S05]  /*0090*/  @P0 BRA `(.L_x_1) ;  /* 0x0000000000200947 */ /* 0x001fea0003800000 */
[----:B------:R-:W-:-:S05]  /*00a0*/  IMAD R5, R0, UR6, RZ ;  /* 0x0000000600057c24 */ /* 0x000fca000f8e02ff */
[C---:B------:R-:W-:Y:S01]  /*00b0*/  IADD3 R3, PT, PT, R5.reuse, UR6, RZ ;  /* 0x0000000605037c10 */ /* 0x040fe2000fffe0ff */
[----:B-1----:R-:W-:-:S04]  /*00c0*/  IMAD.WIDE R4, R5, 0x4, R6 ;  /* 0x0000000405047825 */ /* 0x002fc800078e0206 */
[----:B------:R-:W-:Y:S01]  /*00d0*/  IMAD.WIDE R2, R3, 0x4, R6 ;  /* 0x0000000403027825 */ /* 0x000fe200078e0206 */
[----:B------:R-:W2:Y:S05]  /*00e0*/  LDG.E R9, desc[UR8][R4.64] ;  /* 0x0000000804097981 */ /* 0x000eaa000c1e1900 */
[----:B------:R-:W2:Y:S02]  /*00f0*/  LDG.E R2, desc[UR8][R2.64] ;  /* 0x0000000802027981 */ /* 0x000ea4000c1e1900 */
[----:B--2---:R-:W-:-:S05]  /*0100*/  FADD R9, R2, R9 ;  /* 0x0000000902097221 */ /* 0x004fca0000000000 */
[----:B------:R0:W-:Y:S02]  /*0110*/  STG.E desc[UR8][R4.64], R9 ;  /* 0x0000000904007986 */ /* 0x0001e4000c101908 */
.L_x_1:
[----:B------:R-:W-:Y:S05]  /*0120*/  BSYNC.RECONVERGENT B0 ;  /* 0x0000000000007941 */ /* 0x000fea0003800200 */
.L_x_0:
[----:B------:R-:W-:Y:S01]  /*0130*/  BAR.SYNC.DEFER_BLOCKING 0x0 ;  /* 0x0000000000007b1d */ /* 0x000fe20000010000 */
[----:B------:R-:W-:Y:S02]  /*0140*/  UISETP.GT.U32.AND UP0, UPT, UR4, 0x1, UPT ;  /* 0x000000010400788c */ /* 0x000fe4000bf04070 */
[----:B------:R-:W-:Y:S02]  /*0150*/  USHF.R.U32.HI UR5, URZ, 0x1, UR4 ;  /* 0x00000001ff057899 */ /* 0x000fe40008011604 */
[----:B------:R-:W-:-:S05]  /*0160*/  USHF.L.U32 UR6, UR6, 0x1, URZ ;  /* 0x0000000106067899 */ /* 0x000fca00080006ff */
[----:B------:R-:W-:Y:S01]  /*0170*/  UMOV UR4, UR5 ;  /* 0x0000000500047c82 */ /* 0x000fe20008000000 */
[----:B------:R-:W-:Y:S06]  /*0180*/  BRA.U UP0, `(.L_x_2) ;  /* 0xfffffffd00b87547 */ /* 0x000fec000b83ffff */
[----:B------:R-:W-:Y:S05]  /*0190*/  EXIT ;  /* 0x000000000000794d */ /* 0x000fea0003800000 */
.L_x_3:
[----:B------:R-:W-:-:S00]  /*01a0*/  BRA `(.L_x_3) ;  /* 0xfffffffc00fc7947 */ /* 0x000fc0000383ffff */
[----:B------:R-:W-:-:S00]  /*01b0*/  NOP ;  /* 0x0000000000007918 */ /* 0x000fc00000000000 */
        /* <DEDUP_REMOVED lines=12> */
.L_x_4:


//--------------------- .nv.shared.reserved.0     --------------------------
	.section	.nv.shared.reserved.0,"aw",@nobits
	.weak		__nv_reservedSMEM_offset_0_alias
	.size		__nv_reservedSMEM_offset_0_alias, 0, 64
	.other		__nv_reservedSMEM_offset_0_alias,@"STO_CUDA_RESERVED_SHARED STV_DEFAULT"
__nv_reservedSMEM_offset_0_alias:
	.zero		0
	.zero		64


//--------------------- .nv.constant0._Z6reducePf --------------------------
	.section	.nv.constant0._Z6reducePf,"a",@progbits
	.sectionflags	@""
	.align	4
.nv.constant0._Z6reducePf:
	.zero		904


//--------------------- SYMBOLS --------------------------

	.type		.nv.reservedSmem.offset0,@object
	.size		.nv.reservedSmem.offset0,0x4
